//
// Generated by NVIDIA NVVM Compiler
//
// Compiler Build ID: CL-36424714
// Cuda compilation tools, release 13.0, V13.0.88
// Based on NVVM 20.0.0
//

.version 9.0
.target sm_100
.address_size 64

	// .globl	_Z14downsampleCudaPfS_jS_S_j

.visible .entry _Z14downsampleCudaPfS_jS_S_j(
	.param .u64 .ptr .align 1 _Z14downsampleCudaPfS_jS_S_j_param_0,
	.param .u64 .ptr .align 1 _Z14downsampleCudaPfS_jS_S_j_param_1,
	.param .u32 _Z14downsampleCudaPfS_jS_S_j_param_2,
	.param .u64 .ptr .align 1 _Z14downsampleCudaPfS_jS_S_j_param_3,
	.param .u64 .ptr .align 1 _Z14downsampleCudaPfS_jS_S_j_param_4,
	.param .u32 _Z14downsampleCudaPfS_jS_S_j_param_5
)
{
	.reg .pred 	%p<2>;
	.reg .b32 	%r<8>;
	.reg .b32 	%f<3>;
	.reg .b64 	%rd<15>;

	ld.param.u64 	%rd1, [_Z14downsampleCudaPfS_jS_S_j_param_0];
	ld.param.u64 	%rd2, [_Z14downsampleCudaPfS_jS_S_j_param_1];
	ld.param.u32 	%r3, [_Z14downsampleCudaPfS_jS_S_j_param_2];
	ld.param.u64 	%rd3, [_Z14downsampleCudaPfS_jS_S_j_param_3];
	ld.param.u64 	%rd4, [_Z14downsampleCudaPfS_jS_S_j_param_4];
	ld.param.u32 	%r2, [_Z14downsampleCudaPfS_jS_S_j_param_5];
	mov.u32 	%r4, %ctaid.x;
	mov.u32 	%r5, %ntid.x;
	mov.u32 	%r6, %tid.x;
	mad.lo.s32 	%r1, %r4, %r5, %r6;
	setp.ge.u32 	%p1, %r1, %r3;
	@%p1 bra 	$L__BB0_2;
	cvta.to.global.u64 	%rd5, %rd1;
	cvta.to.global.u64 	%rd6, %rd3;
	cvta.to.global.u64 	%rd7, %rd2;
	cvta.to.global.u64 	%rd8, %rd4;
	mul.lo.s32 	%r7, %r2, %r1;
	mul.wide.u32 	%rd9, %r7, 4;
	add.s64 	%rd10, %rd5, %rd9;
	ld.global.f32 	%f1, [%rd10];
	mul.wide.s32 	%rd11, %r1, 4;
	add.s64 	%rd12, %rd6, %rd11;
	st.global.f32 	[%rd12], %f1;
	add.s64 	%rd13, %rd7, %rd9;
	ld.global.f32 	%f2, [%rd13];
	add.s64 	%rd14, %rd8, %rd11;
	st.global.f32 	[%rd14], %f2;
$L__BB0_2:
	ret;

}


// ===== COMPILED SASS (sm_100) =====

	.target	sm_100

	.elftype	@"ET_EXEC"


//--------------------- .note.nv.tkinfo           --------------------------
	.section	.note.nv.tkinfo,"",@"SHT_NOTE"
	.sectionflags	@"SHF_NOTE_NV_TKINFO"
	.tkinfo
        /*0018*/ 	.word	0x00000002
        /*0030*/ 	.string	""
        /*0030*/ 	.string	"ptxas"
        /*0030*/ 	.string	"Cuda compilation tools, release 13.0, V13.0.88"
        /*0030*/ 	.string	"Build cuda_13.0.r13.0/compiler.36424714_0"
        /*0030*/ 	.string	"-arch sm_100 -m 64 "



//--------------------- .note.nv.cuinfo           --------------------------
	.section	.note.nv.cuinfo,"",@"SHT_NOTE"
	.sectionflags	@"SHF_NOTE_NV_CUINFO"
        /*0018*/ 	.short	0x0002
        /*001a*/ 	.short	0x0064
        /*001c*/ 	.short	0x0082
	.zero		2


//--------------------- .nv.info                  --------------------------
	.section	.nv.info,"",@"SHT_CUDA_INFO"
	.align	4


	//----- nvinfo : EIATTR_REGCOUNT
	.align		4
        /*0000*/ 	.byte	0x04, 0x2f
        /*0002*/ 	.short	(.L_1 - .L_0)
	.align		4
.L_0:
        /*0004*/ 	.word	index@(_Z14downsampleCudaPfS_jS_S_j)
        /*0008*/ 	.word	0x0000000e


	//----- nvinfo : EIATTR_FRAME_SIZE
	.align		4
.L_1:
        /*000c*/ 	.byte	0x04, 0x11
        /*000e*/ 	.short	(.L_3 - .L_2)
	.align		4
.L_2:
        /*0010*/ 	.word	index@(_Z14downsampleCudaPfS_jS_S_j)
        /*0014*/ 	.word	0x00000000


	//----- nvinfo : EIATTR_MIN_STACK_SIZE
	.align		4
.L_3:
        /*0018*/ 	.byte	0x04, 0x12
        /*001a*/ 	.short	(.L_5 - .L_4)
	.align		4
.L_4:
        /*001c*/ 	.word	index@(_Z14downsampleCudaPfS_jS_S_j)
        /*0020*/ 	.word	0x00000000
.L_5:


//--------------------- .nv.compat                --------------------------
	.section	.nv.compat,"",@"SHT_CUDA_COMPAT_INFO"
	.align	4
        /*0000*/ 	.byte	0x02, 0x09, 0x00, 0x00, 0x02, 0x02, 0x01, 0x00, 0x02, 0x05, 0x05, 0x00, 0x03, 0x07, 0x01, 0x01
        /*0010*/ 	.byte	0x02, 0x03, 0x00, 0x00, 0x02, 0x06, 0x01, 0x00, 0x04, 0x0b, 0x08, 0x00, 0x09, 0x00, 0x00, 0x00
        /*0020*/ 	.byte	0x00, 0x00, 0x00, 0x00


//--------------------- .nv.info._Z14downsampleCudaPfS_jS_S_j --------------------------
	.section	.nv.info._Z14downsampleCudaPfS_jS_S_j,"",@"SHT_CUDA_INFO"
	.sectionflags	@""
	.align	4


	//----- nvinfo : EIATTR_CUDA_API_VERSION
	.align		4
        /*0000*/ 	.byte	0x04, 0x37
        /*0002*/ 	.short	(.L_7 - .L_6)
.L_6:
        /*0004*/ 	.word	0x00000082


	//----- nvinfo : EIATTR_KPARAM_INFO
	.align		4
.L_7:
        /*0008*/ 	.byte	0x04, 0x17
        /*000a*/ 	.short	(.L_9 - .L_8)
.L_8:
        /*000c*/ 	.word	0x00000000
        /*0010*/ 	.short	0x0005
        /*0012*/ 	.short	0x0028
        /*0014*/ 	.byte	0x00, 0xf0, 0x11, 0x00


	//----- nvinfo : EIATTR_KPARAM_INFO
	.align		4
.L_9:
        /*0018*/ 	.byte	0x04, 0x17
        /*001a*/ 	.short	(.L_11 - .L_10)
.L_10:
        /*001c*/ 	.word	0x00000000
        /*0020*/ 	.short	0x0004
        /*0022*/ 	.short	0x0020
        /*0024*/ 	.byte	0x00, 0xf5, 0x21, 0x00


	//----- nvinfo : EIATTR_KPARAM_INFO
	.align		4
.L_11:
        /*0028*/ 	.byte	0x04, 0x17
        /*002a*/ 	.short	(.L_13 - .L_12)
.L_12:
        /*002c*/ 	.word	0x00000000
        /*0030*/ 	.short	0x0003
        /*0032*/ 	.short	0x0018
        /*0034*/ 	.byte	0x00, 0xf5, 0x21, 0x00


	//----- nvinfo : EIATTR_KPARAM_INFO
	.align		4
.L_13:
        /*0038*/ 	.byte	0x04, 0x17
        /*003a*/ 	.short	(.L_15 - .L_14)
.L_14:
        /*003c*/ 	.word	0x00000000
        /*0040*/ 	.short	0x0002
        /*0042*/ 	.short	0x0010
        /*0044*/ 	.byte	0x00, 0xf0, 0x11, 0x00


	//----- nvinfo : EIATTR_KPARAM_INFO
	.align		4
.L_15:
        /*0048*/ 	.byte	0x04, 0x17
        /*004a*/ 	.short	(.L_17 - .L_16)
.L_16:
        /*004c*/ 	.word	0x00000000
        /*0050*/ 	.short	0x0001
        /*0052*/ 	.short	0x0008
        /*0054*/ 	.byte	0x00, 0xf5, 0x21, 0x00


	//----- nvinfo : EIATTR_KPARAM_INFO
	.align		4
.L_17:
        /*0058*/ 	.byte	0x04, 0x17
        /*005a*/ 	.short	(.L_19 - .L_18)
.L_18:
        /*005c*/ 	.word	0x00000000
        /*0060*/ 	.short	0x0000
        /*0062*/ 	.short	0x0000
        /*0064*/ 	.byte	0x00, 0xf5, 0x21, 0x00


	//----- nvinfo : EIATTR_SPARSE_MMA_MASK
	.align		4
.L_19:
        /*0068*/ 	.byte	0x03, 0x50
        /*006a*/ 	.short	0x0000


	//----- nvinfo : EIATTR_MAXREG_COUNT
	.align		4
        /*006c*/ 	.byte	0x03, 0x1b
        /*006e*/ 	.short	0x00ff


	//----- nvinfo : EIATTR_MERCURY_ISA_VERSION
	.align		4
        /*0070*/ 	.byte	0x03, 0x5f
        /*0072*/ 	.short	0x0101


	//----- nvinfo : EIATTR_VRC_CTA_INIT_COUNT
	.align		4
        /*0074*/ 	.byte	0x02, 0x4a
	.zero		1
	.zero		1


	//----- nvinfo : EIATTR_EXIT_INSTR_OFFSETS
	.align		4
        /*0078*/ 	.byte	0x04, 0x1c
        /*007a*/ 	.short	(.L_21 - .L_20)


	//   ....[0]....
.L_20:
        /*007c*/ 	.word	0x00000070


	//   ....[1]....
        /*0080*/ 	.word	0x00000170


	//----- nvinfo : EIATTR_CBANK_PARAM_SIZE
	.align		4
.L_21:
        /*0084*/ 	.byte	0x03, 0x19
        /*0086*/ 	.short	0x002c


	//----- nvinfo : EIATTR_PARAM_CBANK
	.align		4
        /*0088*/ 	.byte	0x04, 0x0a
        /*008a*/ 	.short	(.L_23 - .L_22)
	.align		4
.L_22:
        /*008c*/ 	.word	index@(.nv.constant0._Z14downsampleCudaPfS_jS_S_j)
        /*0090*/ 	.short	0x0380
        /*0092*/ 	.short	0x002c


	//----- nvinfo : EIATTR_SW_WAR
	.align		4
.L_23:
        /*0094*/ 	.byte	0x04, 0x36
        /*0096*/ 	.short	(.L_25 - .L_24)
.L_24:
        /*0098*/ 	.word	0x00000008
.L_25:


//--------------------- .nv.callgraph             --------------------------
	.section	.nv.callgraph,"",@"SHT_CUDA_CALLGRAPH"
	.align	4
	.sectionentsize	8
	.align		4
        /*0000*/ 	.word	0x00000000
	.align		4
        /*0004*/ 	.word	0xffffffff
	.align		4
        /*0008*/ 	.word	0x00000000
	.align		4
        /*000c*/ 	.word	0xfffffffe
	.align		4
        /*0010*/ 	.word	0x00000000
	.align		4
        /*0014*/ 	.word	0xfffffffd
	.align		4
        /*0018*/ 	.word	0x00000000
	.align		4
        /*001c*/ 	.word	0xfffffffc


//--------------------- .text._Z14downsampleCudaPfS_jS_S_j --------------------------
	.section	.text._Z14downsampleCudaPfS_jS_S_j,"ax",@progbits
	.align	128
        .global         _Z14downsampleCudaPfS_jS_S_j
        .type           _Z14downsampleCudaPfS_jS_S_j,@function
        .size           _Z14downsampleCudaPfS_jS_S_j,(.L_x_1 - _Z14downsampleCudaPfS_jS_S_j)
        .other          _Z14downsampleCudaPfS_jS_S_j,@"STO_CUDA_ENTRY STV_DEFAULT"
_Z14downsampleCudaPfS_jS_S_j:
.text._Z14downsampleCudaPfS_jS_S_j:
[----:B------:R-:W-:Y:S01]  /*0000*/  LDC R1, c[0x0][0x37c] ;  /* 0x0000df00ff017b82 */ /* 0x000fe20000000800 */
[----:B------:R-:W0:Y:S07]  /*0010*/  S2R R0, SR_TID.X ;  /* 0x0000000000007919 */ /* 0x000e2e0000002100 */
[----:B------:R-:W0:Y:S01]  /*0020*/  S2UR UR4, SR_CTAID.X ;  /* 0x00000000000479c3 */ /* 0x000e220000002500 */
[----:B------:R-:W1:Y:S07]  /*0030*/  LDCU UR5, c[0x0][0x390] ;  /* 0x00007200ff0577ac */ /* 0x000e6e0008000800 */
[----:B------:R-:W0:Y:S02]  /*0040*/  LDC R11, c[0x0][0x360] ;  /* 0x0000d800ff0b7b82 */ /* 0x000e240000000800 */
[----:B0-----:R-:W-:-:S05]  /*0050*/  IMAD R11, R11, UR4, R0 ;  /* 0x000000040b0b7c24 */ /* 0x001fca000f8e0200 */
[----:B-1----:R-:W-:-:S13]  /*0060*/  ISETP.GE.U32.AND P0, PT, R11, UR5, PT ;  /* 0x000000050b007c0c */ /* 0x002fda000bf06070 */
[----:B------:R-:W-:Y:S05]  /*0070*/  @P0 EXIT ;  /* 0x000000000000094d */ /* 0x000fea0003800000 */
[----:B------:R-:W0:Y:S01]  /*0080*/  LDC.64 R2, c[0x0][0x380] ;  /* 0x0000e000ff027b82 */ /* 0x000e220000000a00 */
[----:B------:R-:W1:Y:S01]  /*0090*/  LDCU UR6, c[0x0][0x3a8] ;  /* 0x00007500ff0677ac */ /* 0x000e620008000800 */
[----:B------:R-:W2:Y:S06]  /*00a0*/  LDCU.64 UR4, c[0x0][0x358] ;  /* 0x00006b00ff0477ac */ /* 0x000eac0008000a00 */
[----:B------:R-:W3:Y:S08]  /*00b0*/  LDC.64 R4, c[0x0][0x398] ;  /* 0x0000e600ff047b82 */ /* 0x000ef00000000a00 */
[----:B------:R-:W4:Y:S01]  /*00c0*/  LDC.64 R6, c[0x0][0x388] ;  /* 0x0000e200ff067b82 */ /* 0x000f220000000a00 */
[----:B-1----:R-:W-:-:S04]  /*00d0*/  IMAD R9, R11, UR6, RZ ;  /* 0x000000060b097c24 */ /* 0x002fc8000f8e02ff */
[----:B0-----:R-:W-:-:S06]  /*00e0*/  IMAD.WIDE.U32 R2, R9, 0x4, R2 ;  /* 0x0000000409027825 */ /* 0x001fcc00078e0002 */
[----:B--2---:R-:W2:Y:S01]  /*00f0*/  LDG.E R3, desc[UR4][R2.64] ;  /* 0x0000000402037981 */ /* 0x004ea2000c1e1900 */
[----:B---3--:R-:W-:-:S04]  /*0100*/  IMAD.WIDE R4, R11, 0x4, R4 ;  /* 0x000000040b047825 */ /* 0x008fc800078e0204 */
[----:B----4-:R-:W-:Y:S02]  /*0110*/  IMAD.WIDE.U32 R6, R9, 0x4, R6 ;  /* 0x0000000409067825 */ /* 0x010fe400078e0006 */
[----:B------:R-:W0:Y:S01]  /*0120*/  LDC.64 R8, c[0x0][0x3a0] ;  /* 0x0000e800ff087b82 */ /* 0x000e220000000a00 */
[----:B--2---:R-:W-:Y:S04]  /*0130*/  STG.E desc[UR4][R4.64], R3 ;  /* 0x0000000304007986 */ /* 0x004fe8000c101904 */
[----:B------:R-:W2:Y:S01]  /*0140*/  LDG.E R7, desc[UR4][R6.64] ;  /* 0x0000000406077981 */ /* 0x000ea2000c1e1900 */
[----:B0-----:R-:W-:-:S05]  /*0150*/  IMAD.WIDE R8, R11, 0x4, R8 ;  /* 0x000000040b087825 */ /* 0x001fca00078e0208 */
[----:B--2---:R-:W-:Y:S01]  /*0160*/  STG.E desc[UR4][R8.64], R7 ;  /* 0x0000000708007986 */ /* 0x004fe2000c101904 */
[----:B------:R-:W-:Y:S05]  /*0170*/  EXIT ;  /* 0x000000000000794d */ /* 0x000fea0003800000 */
.L_x_0:
[----:B------:R-:W-:-:S00]  /*0180*/  BRA `(.L_x_0) ;  /* 0xfffffffc00fc7947 */ /* 0x000fc0000383ffff */
[----:B------:R-:W-:-:S00]  /*0190*/  NOP ;  /* 0x0000000000007918 */ /* 0x000fc00000000000 */
        /* <DEDUP_REMOVED lines=14> */
.L_x_1:


//--------------------- .nv.shared.reserved.0     --------------------------
	.section	.nv.shared.reserved.0,"aw",@nobits
	.weak		__nv_reservedSMEM_offset_0_alias
	.size		__nv_reservedSMEM_offset_0_alias, 0, 64
	.other		__nv_reservedSMEM_offset_0_alias,@"STO_CUDA_RESERVED_SHARED STV_DEFAULT"
__nv_reservedSMEM_offset_0_alias:
	.zero		0
	.zero		64


//--------------------- .nv.constant0._Z14downsampleCudaPfS_jS_S_j --------------------------
	.section	.nv.constant0._Z14downsampleCudaPfS_jS_S_j,"a",@progbits
	.sectionflags	@""
	.align	4
.nv.constant0._Z14downsampleCudaPfS_jS_S_j:
	.zero		940


//--------------------- SYMBOLS --------------------------

	.type		.nv.reservedSmem.offset0,@object
	.size		.nv.reservedSmem.offset0,0x4
